//
// Generated by NVIDIA NVVM Compiler
//
// Compiler Build ID: CL-36424714
// Cuda compilation tools, release 13.0, V13.0.88
// Based on NVVM 20.0.0
//

.version 9.0
.target sm_100
.address_size 64

	// .globl	_Z22lcg_permutation_kerneliiiPi

.visible .entry _Z22lcg_permutation_kerneliiiPi(
	.param .u32 _Z22lcg_permutation_kerneliiiPi_param_0,
	.param .u32 _Z22lcg_permutation_kerneliiiPi_param_1,
	.param .u32 _Z22lcg_permutation_kerneliiiPi_param_2,
	.param .u64 .ptr .align 1 _Z22lcg_permutation_kerneliiiPi_param_3
)
{
	.reg .pred 	%p<3>;
	.reg .b32 	%r<11>;
	.reg .b64 	%rd<15>;

	ld.param.u32 	%r2, [_Z22lcg_permutation_kerneliiiPi_param_0];
	ld.param.u32 	%r3, [_Z22lcg_permutation_kerneliiiPi_param_1];
	ld.param.u32 	%r4, [_Z22lcg_permutation_kerneliiiPi_param_2];
	ld.param.u64 	%rd6, [_Z22lcg_permutation_kerneliiiPi_param_3];
	mov.u32 	%r5, %ctaid.x;
	mov.u32 	%r6, %ntid.x;
	mov.u32 	%r7, %tid.x;
	mad.lo.s32 	%r1, %r5, %r6, %r7;
	setp.ge.s32 	%p1, %r1, %r2;
	@%p1 bra 	$L__BB0_5;
	mul.wide.s32 	%rd7, %r3, %r1;
	cvt.s64.s32 	%rd8, %r4;
	add.s64 	%rd1, %rd7, %rd8;
	cvt.s64.s32 	%rd2, %r2;
	or.b64  	%rd9, %rd1, %rd2;
	and.b64  	%rd10, %rd9, -4294967296;
	setp.ne.s64 	%p2, %rd10, 0;
	@%p2 bra 	$L__BB0_3;
	cvt.u32.u64 	%r8, %rd2;
	cvt.u32.u64 	%r9, %rd1;
	rem.u32 	%r10, %r9, %r8;
	cvt.u64.u32 	%rd14, %r10;
	bra.uni 	$L__BB0_4;
$L__BB0_3:
	rem.s64 	%rd14, %rd1, %rd2;
$L__BB0_4:
	cvta.to.global.u64 	%rd11, %rd6;
	mul.wide.s32 	%rd12, %r1, 4;
	add.s64 	%rd13, %rd11, %rd12;
	st.global.u32 	[%rd13], %rd14;
$L__BB0_5:
	ret;

}


// ===== COMPILED SASS (sm_100) =====

	.target	sm_100

	.elftype	@"ET_EXEC"


//--------------------- .note.nv.tkinfo           --------------------------
	.section	.note.nv.tkinfo,"",@"SHT_NOTE"
	.sectionflags	@"SHF_NOTE_NV_TKINFO"
	.tkinfo
        /*0018*/ 	.word	0x00000002
        /*0030*/ 	.string	""
        /*0030*/ 	.string	"ptxas"
        /*0030*/ 	.string	"Cuda compilation tools, release 13.0, V13.0.88"
        /*0030*/ 	.string	"Build cuda_13.0.r13.0/compiler.36424714_0"
        /*0030*/ 	.string	"-arch sm_100 -m 64 "



//--------------------- .note.nv.cuinfo           --------------------------
	.section	.note.nv.cuinfo,"",@"SHT_NOTE"
	.sectionflags	@"SHF_NOTE_NV_CUINFO"
        /*0018*/ 	.short	0x0002
        /*001a*/ 	.short	0x0064
        /*001c*/ 	.short	0x0082
	.zero		2


//--------------------- .nv.info                  --------------------------
	.section	.nv.info,"",@"SHT_CUDA_INFO"
	.align	4


	//----- nvinfo : EIATTR_REGCOUNT
	.align		4
        /*0000*/ 	.byte	0x04, 0x2f
        /*0002*/ 	.short	(.L_1 - .L_0)
	.align		4
.L_0:
        /*0004*/ 	.word	index@(_Z22lcg_permutation_kerneliiiPi)
        /*0008*/ 	.word	0x00000012


	//----- nvinfo : EIATTR_FRAME_SIZE
	.align		4
.L_1:
        /*000c*/ 	.byte	0x04, 0x11
        /*000e*/ 	.short	(.L_3 - .L_2)
	.align		4
.L_2:
        /*0010*/ 	.word	index@($__internal_0_$__cuda_sm20_rem_s64)
        /*0014*/ 	.word	0x00000000


	//----- nvinfo : EIATTR_FRAME_SIZE
	.align		4
.L_3:
        /*0018*/ 	.byte	0x04, 0x11
        /*001a*/ 	.short	(.L_5 - .L_4)
	.align		4
.L_4:
        /*001c*/ 	.word	index@(_Z22lcg_permutation_kerneliiiPi)
        /*0020*/ 	.word	0x00000000


	//----- nvinfo : EIATTR_MIN_STACK_SIZE
	.align		4
.L_5:
        /*0024*/ 	.byte	0x04, 0x12
        /*0026*/ 	.short	(.L_7 - .L_6)
	.align		4
.L_6:
        /*0028*/ 	.word	index@(_Z22lcg_permutation_kerneliiiPi)
        /*002c*/ 	.word	0x00000000
.L_7:


//--------------------- .nv.compat                --------------------------
	.section	.nv.compat,"",@"SHT_CUDA_COMPAT_INFO"
	.align	4
        /*0000*/ 	.byte	0x02, 0x09, 0x00, 0x00, 0x02, 0x02, 0x01, 0x00, 0x02, 0x05, 0x05, 0x00, 0x03, 0x07, 0x01, 0x01
        /*0010*/ 	.byte	0x02, 0x03, 0x00, 0x00, 0x02, 0x06, 0x01, 0x00, 0x04, 0x0b, 0x08, 0x00, 0x09, 0x00, 0x00, 0x00
        /*0020*/ 	.byte	0x00, 0x00, 0x00, 0x00


//--------------------- .nv.info._Z22lcg_permutation_kerneliiiPi --------------------------
	.section	.nv.info._Z22lcg_permutation_kerneliiiPi,"",@"SHT_CUDA_INFO"
	.sectionflags	@""
	.align	4


	//----- nvinfo : EIATTR_CUDA_API_VERSION
	.align		4
        /*0000*/ 	.byte	0x04, 0x37
        /*0002*/ 	.short	(.L_9 - .L_8)
.L_8:
        /*0004*/ 	.word	0x00000082


	//----- nvinfo : EIATTR_KPARAM_INFO
	.align		4
.L_9:
        /*0008*/ 	.byte	0x04, 0x17
        /*000a*/ 	.short	(.L_11 - .L_10)
.L_10:
        /*000c*/ 	.word	0x00000000
        /*0010*/ 	.short	0x0003
        /*0012*/ 	.short	0x0010
        /*0014*/ 	.byte	0x00, 0xf5, 0x21, 0x00


	//----- nvinfo : EIATTR_KPARAM_INFO
	.align		4
.L_11:
        /*0018*/ 	.byte	0x04, 0x17
        /*001a*/ 	.short	(.L_13 - .L_12)
.L_12:
        /*001c*/ 	.word	0x00000000
        /*0020*/ 	.short	0x0002
        /*0022*/ 	.short	0x0008
        /*0024*/ 	.byte	0x00, 0xf0, 0x11, 0x00


	//----- nvinfo : EIATTR_KPARAM_INFO
	.align		4
.L_13:
        /*0028*/ 	.byte	0x04, 0x17
        /*002a*/ 	.short	(.L_15 - .L_14)
.L_14:
        /*002c*/ 	.word	0x00000000
        /*0030*/ 	.short	0x0001
        /*0032*/ 	.short	0x0004
        /*0034*/ 	.byte	0x00, 0xf0, 0x11, 0x00


	//----- nvinfo : EIATTR_KPARAM_INFO
	.align		4
.L_15:
        /*0038*/ 	.byte	0x04, 0x17
        /*003a*/ 	.short	(.L_17 - .L_16)
.L_16:
        /*003c*/ 	.word	0x00000000
        /*0040*/ 	.short	0x0000
        /*0042*/ 	.short	0x0000
        /*0044*/ 	.byte	0x00, 0xf0, 0x11, 0x00


	//----- nvinfo : EIATTR_SPARSE_MMA_MASK
	.align		4
.L_17:
        /*0048*/ 	.byte	0x03, 0x50
        /*004a*/ 	.short	0x0000


	//----- nvinfo : EIATTR_MAXREG_COUNT
	.align		4
        /*004c*/ 	.byte	0x03, 0x1b
        /*004e*/ 	.short	0x00ff


	//----- nvinfo : EIATTR_MERCURY_ISA_VERSION
	.align		4
        /*0050*/ 	.byte	0x03, 0x5f
        /*0052*/ 	.short	0x0101


	//----- nvinfo : EIATTR_VRC_CTA_INIT_COUNT
	.align		4
        /*0054*/ 	.byte	0x02, 0x4a
	.zero		1
	.zero		1


	//----- nvinfo : EIATTR_EXIT_INSTR_OFFSETS
	.align		4
        /*0058*/ 	.byte	0x04, 0x1c
        /*005a*/ 	.short	(.L_19 - .L_18)


	//   ....[0]....
.L_18:
        /*005c*/ 	.word	0x00000070


	//   ....[1]....
        /*0060*/ 	.word	0x000002c0


	//----- nvinfo : EIATTR_CRS_STACK_SIZE
	.align		4
.L_19:
        /*0064*/ 	.byte	0x04, 0x1e
        /*0066*/ 	.short	(.L_21 - .L_20)
.L_20:
        /*0068*/ 	.word	0x00000000


	//----- nvinfo : EIATTR_CBANK_PARAM_SIZE
	.align		4
.L_21:
        /*006c*/ 	.byte	0x03, 0x19
        /*006e*/ 	.short	0x0018


	//----- nvinfo : EIATTR_PARAM_CBANK
	.align		4
        /*0070*/ 	.byte	0x04, 0x0a
        /*0072*/ 	.short	(.L_23 - .L_22)
	.align		4
.L_22:
        /*0074*/ 	.word	index@(.nv.constant0._Z22lcg_permutation_kerneliiiPi)
        /*0078*/ 	.short	0x0380
        /*007a*/ 	.short	0x0018


	//----- nvinfo : EIATTR_SW_WAR
	.align		4
.L_23:
        /*007c*/ 	.byte	0x04, 0x36
        /*007e*/ 	.short	(.L_25 - .L_24)
.L_24:
        /*0080*/ 	.word	0x00000008
.L_25:


//--------------------- .nv.callgraph             --------------------------
	.section	.nv.callgraph,"",@"SHT_CUDA_CALLGRAPH"
	.align	4
	.sectionentsize	8
	.align		4
        /*0000*/ 	.word	0x00000000
	.align		4
        /*0004*/ 	.word	0xffffffff
	.align		4
        /*0008*/ 	.word	0x00000000
	.align		4
        /*000c*/ 	.word	0xfffffffe
	.align		4
        /*0010*/ 	.word	0x00000000
	.align		4
        /*0014*/ 	.word	0xfffffffd
	.align		4
        /*0018*/ 	.word	0x00000000
	.align		4
        /*001c*/ 	.word	0xfffffffc


//--------------------- .text._Z22lcg_permutation_kerneliiiPi --------------------------
	.section	.text._Z22lcg_permutation_kerneliiiPi,"ax",@progbits
	.align	128
        .global         _Z22lcg_permutation_kerneliiiPi
        .type           _Z22lcg_permutation_kerneliiiPi,@function
        .size           _Z22lcg_permutation_kerneliiiPi,(.L_x_4 - _Z22lcg_permutation_kerneliiiPi)
        .other          _Z22lcg_permutation_kerneliiiPi,@"STO_CUDA_ENTRY STV_DEFAULT"
_Z22lcg_permutation_kerneliiiPi:
.text._Z22lcg_permutation_kerneliiiPi:
[----:B------:R-:W-:Y:S01]  /*0000*/  LDC R1, c[0x0][0x37c] ;  /* 0x0000df00ff017b82 */ /* 0x000fe20000000800 */
[----:B------:R-:W0:Y:S07]  /*0010*/  S2R R3, SR_TID.X ;  /* 0x0000000000037919 */ /* 0x000e2e0000002100 */
[----:B------:R-:W0:Y:S01]  /*0020*/  S2UR UR4, SR_CTAID.X ;  /* 0x00000000000479c3 */ /* 0x000e220000002500 */
[----:B------:R-:W1:Y:S07]  /*0030*/  LDCU UR9, c[0x0][0x380] ;  /* 0x00007000ff0977ac */ /* 0x000e6e0008000800 */
[----:B------:R-:W0:Y:S02]  /*0040*/  LDC R0, c[0x0][0x360] ;  /* 0x0000d800ff007b82 */ /* 0x000e240000000800 */
[----:B0-----:R-:W-:-:S05]  /*0050*/  IMAD R0, R0, UR4, R3 ;  /* 0x0000000400007c24 */ /* 0x001fca000f8e0203 */
[----:B-1----:R-:W-:-:S13]  /*0060*/  ISETP.GE.AND P0, PT, R0, UR9, PT ;  /* 0x0000000900007c0c */ /* 0x002fda000bf06270 */
[----:B------:R-:W-:Y:S05]  /*0070*/  @P0 EXIT ;  /* 0x000000000000094d */ /* 0x000fea0003800000 */
[----:B------:R-:W0:Y:S01]  /*0080*/  LDCU UR4, c[0x0][0x388] ;  /* 0x00007100ff0477ac */ /* 0x000e220008000800 */
[----:B------:R-:W1:Y:S01]  /*0090*/  LDC R3, c[0x0][0x384] ;  /* 0x0000e100ff037b82 */ /* 0x000e620000000800 */
[----:B------:R-:W-:Y:S01]  /*00a0*/  BSSY.RECONVERGENT B0, `(.L_x_0) ;  /* 0x000001e000007945 */ /* 0x000fe20003800200 */
[----:B------:R-:W-:Y:S01]  /*00b0*/  USHF.R.S32.HI UR8, URZ, 0x1f, UR9 ;  /* 0x0000001fff087899 */ /* 0x000fe20008011409 */
[----:B------:R-:W2:Y:S01]  /*00c0*/  LDCU.64 UR6, c[0x0][0x358] ;  /* 0x00006b00ff0677ac */ /* 0x000ea20008000a00 */
[----:B0-----:R-:W-:-:S06]  /*00d0*/  USHF.R.S32.HI UR5, URZ, 0x1f, UR4 ;  /* 0x0000001fff057899 */ /* 0x001fcc0008011404 */
[----:B-1----:R-:W-:-:S05]  /*00e0*/  IMAD.WIDE R2, R0, R3, UR4 ;  /* 0x0000000400027e25 */ /* 0x002fca000f8e0203 */
[----:B------:R-:W-:-:S04]  /*00f0*/  LOP3.LUT R4, R3, UR8, RZ, 0xfc, !PT ;  /* 0x0000000803047c12 */ /* 0x000fc8000f8efcff */
[----:B------:R-:W-:-:S13]  /*0100*/  ISETP.NE.U32.AND P0, PT, R4, RZ, PT ;  /* 0x000000ff0400720c */ /* 0x000fda0003f05070 */
[----:B--2---:R-:W-:Y:S05]  /*0110*/  @P0 BRA `(.L_x_1) ;  /* 0x00000000004c0947 */ /* 0x004fea0003800000 */
[----:B------:R-:W0:Y:S01]  /*0120*/  I2F.U32.RP R3, UR9 ;  /* 0x0000000900037d06 */ /* 0x000e220008209000 */
[----:B------:R-:W-:-:S07]  /*0130*/  ISETP.NE.U32.AND P1, PT, RZ, UR9, PT ;  /* 0x00000009ff007c0c */ /* 0x000fce000bf25070 */
[----:B0-----:R-:W0:Y:S02]  /*0140*/  MUFU.RCP R3, R3 ;  /* 0x0000000300037308 */ /* 0x001e240000001000 */
[----:B0-----:R-:W-:-:S06]  /*0150*/  VIADD R4, R3, 0xffffffe ;  /* 0x0ffffffe03047836 */ /* 0x001fcc0000000000 */
[----:B------:R0:W1:Y:S02]  /*0160*/  F2I.FTZ.U32.TRUNC.NTZ R5, R4 ;  /* 0x0000000400057305 */ /* 0x000064000021f000 */
[----:B0-----:R-:W-:Y:S02]  /*0170*/  HFMA2 R4, -RZ, RZ, 0, 0 ;  /* 0x00000000ff047431 */ /* 0x001fe400000001ff */
[----:B-1----:R-:W-:-:S04]  /*0180*/  IMAD.MOV R7, RZ, RZ, -R5 ;  /* 0x000000ffff077224 */ /* 0x002fc800078e0a05 */
[----:B------:R-:W-:-:S04]  /*0190*/  IMAD R7, R7, UR9, RZ ;  /* 0x0000000907077c24 */ /* 0x000fc8000f8e02ff */
[----:B------:R-:W-:-:S06]  /*01a0*/  IMAD.HI.U32 R5, R5, R7, R4 ;  /* 0x0000000705057227 */ /* 0x000fcc00078e0004 */
[----:B------:R-:W-:-:S04]  /*01b0*/  IMAD.HI.U32 R5, R5, R2, RZ ;  /* 0x0000000205057227 */ /* 0x000fc800078e00ff */
[----:B------:R-:W-:-:S04]  /*01c0*/  IMAD.MOV R5, RZ, RZ, -R5 ;  /* 0x000000ffff057224 */ /* 0x000fc800078e0a05 */
[----:B------:R-:W-:-:S05]  /*01d0*/  IMAD R2, R5, UR9, R2 ;  /* 0x0000000905027c24 */ /* 0x000fca000f8e0202 */
[----:B------:R-:W-:-:S13]  /*01e0*/  ISETP.GE.U32.AND P0, PT, R2, UR9, PT ;  /* 0x0000000902007c0c */ /* 0x000fda000bf06070 */
[----:B------:R-:W-:-:S04]  /*01f0*/  @P0 IADD3 R2, PT, PT, R2, -UR9, RZ ;  /* 0x8000000902020c10 */ /* 0x000fc8000fffe0ff */
[----:B------:R-:W-:-:S13]  /*0200*/  ISETP.GE.U32.AND P0, PT, R2, UR9, PT ;  /* 0x0000000902007c0c */ /* 0x000fda000bf06070 */
[----:B------:R-:W-:Y:S01]  /*0210*/  @P0 VIADD R2, R2, -UR9 ;  /* 0x8000000902020c36 */ /* 0x000fe20008000000 */
[----:B------:R-:W-:-:S04]  /*0220*/  @!P1 LOP3.LUT R2, RZ, UR9, RZ, 0x33, !PT ;  /* 0x00000009ff029c12 */ /* 0x000fc8000f8e33ff */
[----:B------:R-:W-:Y:S01]  /*0230*/  MOV R5, R2 ;  /* 0x0000000200057202 */ /* 0x000fe20000000f00 */
[----:B------:R-:W-:Y:S06]  /*0240*/  BRA `(.L_x_2) ;  /* 0x00000000000c7947 */ /* 0x000fec0003800000 */
.L_x_1:
[----:B------:R-:W-:-:S07]  /*0250*/  MOV R4, 0x270 ;  /* 0x0000027000047802 */ /* 0x000fce0000000f00 */
[----:B------:R-:W-:Y:S05]  /*0260*/  CALL.REL.NOINC `($__internal_0_$__cuda_sm20_rem_s64) ;  /* 0x0000000000187944 */ /* 0x000fea0003c00000 */
[----:B------:R-:W-:-:S07]  /*0270*/  IMAD.MOV.U32 R5, RZ, RZ, R2 ;  /* 0x000000ffff057224 */ /* 0x000fce00078e0002 */
.L_x_2:
[----:B------:R-:W-:Y:S05]  /*0280*/  BSYNC.RECONVERGENT B0 ;  /* 0x0000000000007941 */ /* 0x000fea0003800200 */
.L_x_0:
[----:B------:R-:W0:Y:S02]  /*0290*/  LDC.64 R2, c[0x0][0x390] ;  /* 0x0000e400ff027b82 */ /* 0x000e240000000a00 */
[----:B0-----:R-:W-:-:S05]  /*02a0*/  IMAD.WIDE R2, R0, 0x4, R2 ;  /* 0x0000000400027825 */ /* 0x001fca00078e0202 */
[----:B------:R-:W-:Y:S01]  /*02b0*/  STG.E desc[UR6][R2.64], R5 ;  /* 0x0000000502007986 */ /* 0x000fe2000c101906 */
[----:B------:R-:W-:Y:S05]  /*02c0*/  EXIT ;  /* 0x000000000000794d */ /* 0x000fea0003800000 */
        .weak           $__internal_0_$__cuda_sm20_rem_s64
        .type           $__internal_0_$__cuda_sm20_rem_s64,@function
        .size           $__internal_0_$__cuda_sm20_rem_s64,(.L_x_4 - $__internal_0_$__cuda_sm20_rem_s64)
$__internal_0_$__cuda_sm20_rem_s64:
[----:B------:R-:W0:Y:S01]  /*02d0*/  LDCU UR10, c[0x0][0x380] ;  /* 0x00007000ff0a77ac */ /* 0x000e220008000800 */
[----:B------:R-:W-:Y:S02]  /*02e0*/  UISETP.GE.AND UP0, UPT, UR8, URZ, UPT ;  /* 0x000000ff0800728c */ /* 0x000fe4000bf06270 */
[----:B0-----:R-:W-:-:S04]  /*02f0*/  UIADD3 UR4, UP1, UPT, URZ, -UR10, URZ ;  /* 0x8000000aff047290 */ /* 0x001fc8000ff3e0ff */
[----:B------:R-:W-:Y:S02]  /*0300*/  UIADD3.X UR5, UPT, UPT, URZ, ~UR8, URZ, UP1, !UPT ;  /* 0x80000008ff057290 */ /* 0x000fe40008ffe4ff */
[----:B------:R-:W-:Y:S02]  /*0310*/  USEL UR4, UR4, UR10, !UP0 ;  /* 0x0000000a04047287 */ /* 0x000fe4000c000000 */
[----:B------:R-:W-:-:S09]  /*0320*/  USEL UR5, UR5, UR8, !UP0 ;  /* 0x0000000805057287 */ /* 0x000fd2000c000000 */
[----:B------:R-:W0:Y:S08]  /*0330*/  I2F.U64.RP R5, UR4 ;  /* 0x0000000400057d12 */ /* 0x000e300008309000 */
[----:B0-----:R-:W0:Y:S02]  /*0340*/  MUFU.RCP R5, R5 ;  /* 0x0000000500057308 */ /* 0x001e240000001000 */
[----:B0-----:R-:W-:-:S06]  /*0350*/  IADD3 R6, PT, PT, R5, 0x1ffffffe, RZ ;  /* 0x1ffffffe05067810 */ /* 0x001fcc0007ffe0ff */
[----:B------:R-:W0:Y:S02]  /*0360*/  F2I.U64.TRUNC R6, R6 ;  /* 0x0000000600067311 */ /* 0x000e24000020d800 */
[----:B0-----:R-:W-:-:S04]  /*0370*/  IMAD.WIDE.U32 R8, R6, UR4, RZ ;  /* 0x0000000406087c25 */ /* 0x001fc8000f8e00ff */
[----:B------:R-:W-:Y:S01]  /*0380*/  IMAD R9, R6, UR5, R9 ;  /* 0x0000000506097c24 */ /* 0x000fe2000f8e0209 */
[----:B------:R-:W-:-:S03]  /*0390*/  IADD3 R11, P0, PT, RZ, -R8, RZ ;  /* 0x80000008ff0b7210 */ /* 0x000fc60007f1e0ff */
[----:B------:R-:W-:Y:S02]  /*03a0*/  IMAD R9, R7, UR4, R9 ;  /* 0x0000000407097c24 */ /* 0x000fe4000f8e0209 */
[----:B------:R-:W-:-:S04]  /*03b0*/  IMAD.HI.U32 R8, R6, R11, RZ ;  /* 0x0000000b06087227 */ /* 0x000fc800078e00ff */
[----:B------:R-:W-:Y:S01]  /*03c0*/  IMAD.X R13, RZ, RZ, ~R9, P0 ;  /* 0x000000ffff0d7224 */ /* 0x000fe200000e0e09 */
[----:B------:R-:W-:-:S03]  /*03d0*/  MOV R9, R6 ;  /* 0x0000000600097202 */ /* 0x000fc60000000f00 */
[-C--:B------:R-:W-:Y:S02]  /*03e0*/  IMAD R15, R7, R13.reuse, RZ ;  /* 0x0000000d070f7224 */ /* 0x080fe400078e02ff */
[----:B------:R-:W-:-:S04]  /*03f0*/  IMAD.WIDE.U32 R8, P0, R6, R13, R8 ;  /* 0x0000000d06087225 */ /* 0x000fc80007800008 */
[----:B------:R-:W-:-:S04]  /*0400*/  IMAD.HI.U32 R5, R7, R13, RZ ;  /* 0x0000000d07057227 */ /* 0x000fc800078e00ff */
[----:B------:R-:W-:Y:S01]  /*0410*/  IMAD.HI.U32 R8, P1, R7, R11, R8 ;  /* 0x0000000b07087227 */ /* 0x000fe20007820008 */
[----:B------:R-:W-:-:S03]  /*0420*/  IADD3 R11, P4, PT, RZ, -R2, RZ ;  /* 0x80000002ff0b7210 */ /* 0x000fc60007f9e0ff */
[----:B------:R-:W-:Y:S01]  /*0430*/  IMAD.X R5, R5, 0x1, R7, P0 ;  /* 0x0000000105057824 */ /* 0x000fe200000e0607 */
[----:B------:R-:W-:-:S04]  /*0440*/  IADD3 R9, P2, PT, R15, R8, RZ ;  /* 0x000000080f097210 */ /* 0x000fc80007f5e0ff */
[----:B------:R-:W-:Y:S01]  /*0450*/  IADD3.X R5, PT, PT, RZ, RZ, R5, P2, P1 ;  /* 0x000000ffff057210 */ /* 0x000fe200017e2405 */
[----:B------:R-:W-:Y:S01]  /*0460*/  IMAD.WIDE.U32 R6, R9, UR4, RZ ;  /* 0x0000000409067c25 */ /* 0x000fe2000f8e00ff */
[----:B------:R-:W-:-:S03]  /*0470*/  ISETP.GE.AND P1, PT, R3, RZ, PT ;  /* 0x000000ff0300720c */ /* 0x000fc60003f26270 */
[----:B------:R-:W-:Y:S01]  /*0480*/  IMAD R8, R9, UR5, R7 ;  /* 0x0000000509087c24 */ /* 0x000fe2000f8e0207 */
[----:B------:R-:W-:-:S03]  /*0490*/  IADD3 R7, P0, PT, RZ, -R6, RZ ;  /* 0x80000006ff077210 */ /* 0x000fc60007f1e0ff */
[----:B------:R-:W-:Y:S02]  /*04a0*/  IMAD R6, R5, UR4, R8 ;  /* 0x0000000405067c24 */ /* 0x000fe4000f8e0208 */
[----:B------:R-:W-:-:S03]  /*04b0*/  IMAD.HI.U32 R8, R9, R7, RZ ;  /* 0x0000000709087227 */ /* 0x000fc600078e00ff */
[----:B------:R-:W-:-:S05]  /*04c0*/  IADD3.X R6, PT, PT, RZ, ~R6, RZ, P0, !PT ;  /* 0x80000006ff067210 */ /* 0x000fca00007fe4ff */
[----:B------:R-:W-:-:S04]  /*04d0*/  IMAD.WIDE.U32 R8, P0, R9, R6, R8 ;  /* 0x0000000609087225 */ /* 0x000fc80007800008 */
[C---:B------:R-:W-:Y:S02]  /*04e0*/  IMAD R10, R5.reuse, R6, RZ ;  /* 0x00000006050a7224 */ /* 0x040fe400078e02ff */
[----:B------:R-:W-:Y:S01]  /*04f0*/  IMAD.HI.U32 R7, P2, R5, R7, R8 ;  /* 0x0000000705077227 */ /* 0x000fe20007840008 */
[----:B------:R-:W-:-:S03]  /*0500*/  SEL R8, R11, R2, !P1 ;  /* 0x000000020b087207 */ /* 0x000fc60004800000 */
[----:B------:R-:W-:Y:S01]  /*0510*/  IMAD.X R9, RZ, RZ, ~R3, P4 ;  /* 0x000000ffff097224 */ /* 0x000fe200020e0e03 */
[----:B------:R-:W-:Y:S01]  /*0520*/  IADD3 R7, P3, PT, R10, R7, RZ ;  /* 0x000000070a077210 */ /* 0x000fe20007f7e0ff */
[----:B------:R-:W-:-:S03]  /*0530*/  IMAD.HI.U32 R6, R5, R6, RZ ;  /* 0x0000000605067227 */ /* 0x000fc600078e00ff */
[----:B------:R-:W-:Y:S01]  /*0540*/  SEL R10, R9, R3, !P1 ;  /* 0x00000003090a7207 */ /* 0x000fe20004800000 */
[----:B------:R-:W-:Y:S01]  /*0550*/  IMAD.HI.U32 R2, R7, R8, RZ ;  /* 0x0000000807027227 */ /* 0x000fe200078e00ff */
[----:B------:R-:W-:-:S03]  /*0560*/  IADD3.X R5, PT, PT, R6, R5, RZ, P0, !PT ;  /* 0x0000000506057210 */ /* 0x000fc600007fe4ff */
[----:B------:R-:W-:Y:S01]  /*0570*/  IMAD.MOV.U32 R3, RZ, RZ, RZ ;  /* 0x000000ffff037224 */ /* 0x000fe200078e00ff */
[----:B------:R-:W-:Y:S01]  /*0580*/  IADD3.X R5, PT, PT, RZ, RZ, R5, P3, P2 ;  /* 0x000000ffff057210 */ /* 0x000fe20001fe4405 */
[----:B------:R-:W-:-:S04]  /*0590*/  IMAD.WIDE.U32 R2, R7, R10, R2 ;  /* 0x0000000a07027225 */ /* 0x000fc800078e0002 */
[C---:B------:R-:W-:Y:S02]  /*05a0*/  IMAD R7, R5.reuse, R10, RZ ;  /* 0x0000000a05077224 */ /* 0x040fe400078e02ff */
[----:B------:R-:W-:-:S04]  /*05b0*/  IMAD.HI.U32 R2, P0, R5, R8, R2 ;  /* 0x0000000805027227 */ /* 0x000fc80007800002 */
[----:B------:R-:W-:Y:S01]  /*05c0*/  IMAD.HI.U32 R5, R5, R10, RZ ;  /* 0x0000000a05057227 */ /* 0x000fe200078e00ff */
[----:B------:R-:W-:-:S04]  /*05d0*/  IADD3 R7, P2, PT, R7, R2, RZ ;  /* 0x0000000207077210 */ /* 0x000fc80007f5e0ff */
[----:B------:R-:W-:Y:S01]  /*05e0*/  IADD3.X R5, PT, PT, R5, RZ, RZ, P0, !PT ;  /* 0x000000ff05057210 */ /* 0x000fe200007fe4ff */
[----:B------:R-:W-:-:S04]  /*05f0*/  IMAD.WIDE.U32 R2, R7, UR4, RZ ;  /* 0x0000000407027c25 */ /* 0x000fc8000f8e00ff */
[----:B------:R-:W-:Y:S01]  /*0600*/  IMAD.X R5, RZ, RZ, R5, P2 ;  /* 0x000000ffff057224 */ /* 0x000fe200010e0605 */
[----:B------:R-:W-:Y:S01]  /*0610*/  IADD3 R2, P2, PT, -R2, R8, RZ ;  /* 0x0000000802027210 */ /* 0x000fe20007f5e1ff */
[----:B------:R-:W-:-:S03]  /*0620*/  IMAD R6, R7, UR5, R3 ;  /* 0x0000000507067c24 */ /* 0x000fc6000f8e0203 */
[----:B------:R-:W-:Y:S01]  /*0630*/  ISETP.GE.U32.AND P0, PT, R2, UR4, PT ;  /* 0x0000000402007c0c */ /* 0x000fe2000bf06070 */
[----:B------:R-:W-:-:S05]  /*0640*/  IMAD R5, R5, UR4, R6 ;  /* 0x0000000405057c24 */ /* 0x000fca000f8e0206 */
[----:B------:R-:W-:Y:S02]  /*0650*/  IADD3.X R6, PT, PT, ~R5, R10, RZ, P2, !PT ;  /* 0x0000000a05067210 */ /* 0x000fe400017fe5ff */
[----:B------:R-:W-:Y:S02]  /*0660*/  IADD3 R3, P2, PT, R2, -UR4, RZ ;  /* 0x8000000402037c10 */ /* 0x000fe4000ff5e0ff */
[C---:B------:R-:W-:Y:S02]  /*0670*/  ISETP.GE.U32.AND.EX P0, PT, R6.reuse, UR5, PT, P0 ;  /* 0x0000000506007c0c */ /* 0x040fe4000bf06100 */
[----:B------:R-:W-:Y:S02]  /*0680*/  IADD3.X R5, PT, PT, R6, ~UR5, RZ, P2, !PT ;  /* 0x8000000506057c10 */ /* 0x000fe400097fe4ff */
[----:B------:R-:W-:Y:S02]  /*0690*/  SEL R3, R3, R2, P0 ;  /* 0x0000000203037207 */ /* 0x000fe40000000000 */
[----:B------:R-:W-:-:S02]  /*06a0*/  SEL R5, R5, R6, P0 ;  /* 0x0000000605057207 */ /* 0x000fc40000000000 */
[C---:B------:R-:W-:Y:S01]  /*06b0*/  ISETP.GE.U32.AND P0, PT, R3.reuse, UR4, PT ;  /* 0x0000000403007c0c */ /* 0x040fe2000bf06070 */
[----:B------:R-:W-:-:S03]  /*06c0*/  VIADD R2, R3, -UR4 ;  /* 0x8000000403027c36 */ /* 0x000fc60008000000 */
[----:B------:R-:W-:Y:S01]  /*06d0*/  ISETP.GE.U32.AND.EX P0, PT, R5, UR5, PT, P0 ;  /* 0x0000000505007c0c */ /* 0x000fe2000bf06100 */
[----:B------:R-:W-:-:S03]  /*06e0*/  IMAD.MOV.U32 R5, RZ, RZ, 0x0 ;  /* 0x00000000ff057424 */ /* 0x000fc600078e00ff */
[----:B------:R-:W-:Y:S02]  /*06f0*/  SEL R2, R2, R3, P0 ;  /* 0x0000000302027207 */ /* 0x000fe40000000000 */
[----:B------:R-:W-:Y:S02]  /*0700*/  ISETP.NE.U32.AND P0, PT, RZ, UR10, PT ;  /* 0x0000000aff007c0c */ /* 0x000fe4000bf05070 */
[-C--:B------:R-:W-:Y:S02]  /*0710*/  IADD3 R3, PT, PT, RZ, -R2.reuse, RZ ;  /* 0x80000002ff037210 */ /* 0x080fe40007ffe0ff */
[----:B------:R-:W-:Y:S02]  /*0720*/  ISETP.NE.AND.EX P0, PT, RZ, UR8, PT, P0 ;  /* 0x00000008ff007c0c */ /* 0x000fe4000bf05300 */
[----:B------:R-:W-:-:S04]  /*0730*/  SEL R2, R3, R2, !P1 ;  /* 0x0000000203027207 */ /* 0x000fc80004800000 */
[----:B------:R-:W-:Y:S01]  /*0740*/  SEL R2, R2, 0xffffffff, P0 ;  /* 0xffffffff02027807 */ /* 0x000fe20000000000 */
[----:B------:R-:W-:Y:S06]  /*0750*/  RET.REL.NODEC R4 `(_Z22lcg_permutation_kerneliiiPi) ;  /* 0xfffffff804287950 */ /* 0x000fec0003c3ffff */
.L_x_3:
[----:B------:R-:W-:-:S00]  /*0760*/  BRA `(.L_x_3) ;  /* 0xfffffffc00fc7947 */ /* 0x000fc0000383ffff */
[----:B------:R-:W-:-:S00]  /*0770*/  NOP ;  /* 0x0000000000007918 */ /* 0x000fc00000000000 */
        /* <DEDUP_REMOVED lines=8> */
.L_x_4:


//--------------------- .nv.shared.reserved.0     --------------------------
	.section	.nv.shared.reserved.0,"aw",@nobits
	.weak		__nv_reservedSMEM_offset_0_alias
	.size		__nv_reservedSMEM_offset_0_alias, 0, 64
	.other		__nv_reservedSMEM_offset_0_alias,@"STO_CUDA_RESERVED_SHARED STV_DEFAULT"
__nv_reservedSMEM_offset_0_alias:
	.zero		0
	.zero		64


//--------------------- .nv.constant0._Z22lcg_permutation_kerneliiiPi --------------------------
	.section	.nv.constant0._Z22lcg_permutation_kerneliiiPi,"a",@progbits
	.sectionflags	@""
	.align	4
.nv.constant0._Z22lcg_permutation_kerneliiiPi:
	.zero		920


//--------------------- SYMBOLS --------------------------

	.type		.nv.reservedSmem.offset0,@object
	.size		.nv.reservedSmem.offset0,0x4
